	.headerflags	@"EF_CUDA_TEXMODE_UNIFIED EF_CUDA_64BIT_ADDRESS EF_CUDA_ACCELERATORS EF_CUDA_SM90 EF_CUDA_VIRTUAL_SM(EF_CUDA_SM90)"
	.elftype	@"ET_EXEC"


//--------------------- .nv.info                  --------------------------
	.section	.nv.info,"",@"SHT_CUDA_INFO"
	.align	4


	//----- nvinfo : EIATTR_REGCOUNT
	.align		4
        /*0000*/ 	.byte	0x04, 0x2f
        /*0002*/ 	.short	(.L_3 - .L_2)
	.align		4
.L_2:
        /*0004*/ 	.word	index@(triton_poi_fused__native_batch_norm_legit_no_training_add_convolution_mul_4)
        /*0008*/ 	.word	0x00000020


	//----- nvinfo : EIATTR_MIN_STACK_SIZE
	.align		4
.L_3:
        /*000c*/ 	.byte	0x04, 0x12
        /*000e*/ 	.short	(.L_5 - .L_4)
	.align		4
.L_4:
        /*0010*/ 	.word	index@(triton_poi_fused__native_batch_norm_legit_no_training_add_convolution_mul_4)
        /*0014*/ 	.word	0x00000000


	//----- nvinfo : EIATTR_FRAME_SIZE
	.align		4
.L_5:
        /*0018*/ 	.byte	0x04, 0x11
        /*001a*/ 	.short	(.L_7 - .L_6)
	.align		4
.L_6:
        /*001c*/ 	.word	index@(triton_poi_fused__native_batch_norm_legit_no_training_add_convolution_mul_4)
        /*0020*/ 	.word	0x00000000


	//----- nvinfo : EIATTR_MIN_STACK_SIZE
	.align		4
.L_7:
        /*0024*/ 	.byte	0x04, 0x12
        /*0026*/ 	.short	(.L_9 - .L_8)
	.align		4
.L_8:
        /*0028*/ 	.word	index@(triton_poi_fused__native_batch_norm_legit_no_training_add_convolution_mul_4)
        /*002c*/ 	.word	0x00000000
.L_9:


//--------------------- .nv.info.triton_poi_fused__native_batch_norm_legit_no_training_add_convolution_mul_4 --------------------------
	.section	.nv.info.triton_poi_fused__native_batch_norm_legit_no_training_add_convolution_mul_4,"",@"SHT_CUDA_INFO"
	.sectionflags	@""
	.align	4


	//----- nvinfo : EIATTR_CUDA_API_VERSION
	.align		4
        /*0000*/ 	.byte	0x04, 0x37
        /*0002*/ 	.short	(.L_11 - .L_10)
.L_10:
        /*0004*/ 	.word	0x0000007c


	//----- nvinfo : EIATTR_KPARAM_INFO
	.align		4
.L_11:
        /*0008*/ 	.byte	0x04, 0x17
        /*000a*/ 	.short	(.L_13 - .L_12)
.L_12:
        /*000c*/ 	.word	0x00000000
        /*0010*/ 	.short	0x000a
        /*0012*/ 	.short	0x0050
        /*0014*/ 	.byte	0x00, 0xf0, 0x11, 0x00


	//----- nvinfo : EIATTR_KPARAM_INFO
	.align		4
.L_13:
        /*0018*/ 	.byte	0x04, 0x17
        /*001a*/ 	.short	(.L_15 - .L_14)
.L_14:
        /*001c*/ 	.word	0x00000000
        /*0020*/ 	.short	0x0009
        /*0022*/ 	.short	0x0048
        /*0024*/ 	.byte	0x00, 0xf4, 0x21, 0x00


	//----- nvinfo : EIATTR_KPARAM_INFO
	.align		4
.L_15:
        /*0028*/ 	.byte	0x04, 0x17
        /*002a*/ 	.short	(.L_17 - .L_16)
.L_16:
        /*002c*/ 	.word	0x00000000
        /*0030*/ 	.short	0x0008
        /*0032*/ 	.short	0x0040
        /*0034*/ 	.byte	0x00, 0xf4, 0x21, 0x00


	//----- nvinfo : EIATTR_KPARAM_INFO
	.align		4
.L_17:
        /*0038*/ 	.byte	0x04, 0x17
        /*003a*/ 	.short	(.L_19 - .L_18)
.L_18:
        /*003c*/ 	.word	0x00000000
        /*0040*/ 	.short	0x0007
        /*0042*/ 	.short	0x0038
        /*0044*/ 	.byte	0x00, 0xf4, 0x21, 0x00


	//----- nvinfo : EIATTR_KPARAM_INFO
	.align		4
.L_19:
        /*0048*/ 	.byte	0x04, 0x17
        /*004a*/ 	.short	(.L_21 - .L_20)
.L_20:
        /*004c*/ 	.word	0x00000000
        /*0050*/ 	.short	0x0006
        /*0052*/ 	.short	0x0030
        /*0054*/ 	.byte	0x00, 0xf4, 0x21, 0x00


	//----- nvinfo : EIATTR_KPARAM_INFO
	.align		4
.L_21:
        /*0058*/ 	.byte	0x04, 0x17
        /*005a*/ 	.short	(.L_23 - .L_22)
.L_22:
        /*005c*/ 	.word	0x00000000
        /*0060*/ 	.short	0x0005
        /*0062*/ 	.short	0x0028
        /*0064*/ 	.byte	0x00, 0xf4, 0x21, 0x00


	//----- nvinfo : EIATTR_KPARAM_INFO
	.align		4
.L_23:
        /*0068*/ 	.byte	0x04, 0x17
        /*006a*/ 	.short	(.L_25 - .L_24)
.L_24:
        /*006c*/ 	.word	0x00000000
        /*0070*/ 	.short	0x0004
        /*0072*/ 	.short	0x0020
        /*0074*/ 	.byte	0x00, 0xf4, 0x21, 0x00


	//----- nvinfo : EIATTR_KPARAM_INFO
	.align		4
.L_25:
        /*0078*/ 	.byte	0x04, 0x17
        /*007a*/ 	.short	(.L_27 - .L_26)
.L_26:
        /*007c*/ 	.word	0x00000000
        /*0080*/ 	.short	0x0003
        /*0082*/ 	.short	0x0018
        /*0084*/ 	.byte	0x00, 0xf4, 0x21, 0x00


	//----- nvinfo : EIATTR_KPARAM_INFO
	.align		4
.L_27:
        /*0088*/ 	.byte	0x04, 0x17
        /*008a*/ 	.short	(.L_29 - .L_28)
.L_28:
        /*008c*/ 	.word	0x00000000
        /*0090*/ 	.short	0x0002
        /*0092*/ 	.short	0x0010
        /*0094*/ 	.byte	0x00, 0xf4, 0x21, 0x00


	//----- nvinfo : EIATTR_KPARAM_INFO
	.align		4
.L_29:
        /*0098*/ 	.byte	0x04, 0x17
        /*009a*/ 	.short	(.L_31 - .L_30)
.L_30:
        /*009c*/ 	.word	0x00000000
        /*00a0*/ 	.short	0x0001
        /*00a2*/ 	.short	0x0008
        /*00a4*/ 	.byte	0x00, 0xf4, 0x21, 0x00


	//----- nvinfo : EIATTR_KPARAM_INFO
	.align		4
.L_31:
        /*00a8*/ 	.byte	0x04, 0x17
        /*00aa*/ 	.short	(.L_33 - .L_32)
.L_32:
        /*00ac*/ 	.word	0x00000000
        /*00b0*/ 	.short	0x0000
        /*00b2*/ 	.short	0x0000
        /*00b4*/ 	.byte	0x00, 0xf4, 0x21, 0x00


	//----- nvinfo : EIATTR_SPARSE_MMA_MASK
	.align		4
.L_33:
        /*00b8*/ 	.byte	0x03, 0x50
        /*00ba*/ 	.short	0x0000


	//----- nvinfo : EIATTR_MAXREG_COUNT
	.align		4
        /*00bc*/ 	.byte	0x03, 0x1b
        /*00be*/ 	.short	0x00ff


	//----- nvinfo : EIATTR_EXIT_INSTR_OFFSETS
	.align		4
        /*00c0*/ 	.byte	0x04, 0x1c
        /*00c2*/ 	.short	(.L_35 - .L_34)


	//   ....[0]....
.L_34:
        /*00c4*/ 	.word	0x00000430


	//   ....[1]....
        /*00c8*/ 	.word	0x00000450


	//----- nvinfo : EIATTR_REQNTID
	.align		4
.L_35:
        /*00cc*/ 	.byte	0x04, 0x10
        /*00ce*/ 	.short	(.L_37 - .L_36)
.L_36:
        /*00d0*/ 	.word	0x00000080
        /*00d4*/ 	.word	0x00000001
        /*00d8*/ 	.word	0x00000001


	//----- nvinfo : EIATTR_CBANK_PARAM_SIZE
	.align		4
.L_37:
        /*00dc*/ 	.byte	0x03, 0x19
        /*00de*/ 	.short	0x0054


	//----- nvinfo : EIATTR_PARAM_CBANK
	.align		4
        /*00e0*/ 	.byte	0x04, 0x0a
        /*00e2*/ 	.short	(.L_39 - .L_38)
	.align		4
.L_38:
        /*00e4*/ 	.word	index@(.nv.constant0.triton_poi_fused__native_batch_norm_legit_no_training_add_convolution_mul_4)
        /*00e8*/ 	.short	0x0210
        /*00ea*/ 	.short	0x0054


	//----- nvinfo : EIATTR_SW_WAR
	.align		4
.L_39:
        /*00ec*/ 	.byte	0x04, 0x36
        /*00ee*/ 	.short	(.L_41 - .L_40)
.L_40:
        /*00f0*/ 	.word	0x00000008
.L_41:


//--------------------- .nv.callgraph             --------------------------
	.section	.nv.callgraph,"",@"SHT_CUDA_CALLGRAPH"
	.align	4
	.sectionentsize	8
	.align		4
        /*0000*/ 	.word	0x00000000
	.align		4
        /*0004*/ 	.word	0xffffffff
	.align		4
        /*0008*/ 	.word	0x00000000
	.align		4
        /*000c*/ 	.word	0xfffffffe
	.align		4
        /*0010*/ 	.word	0x00000000
	.align		4
        /*0014*/ 	.word	0xfffffffd
	.align		4
        /*0018*/ 	.word	0x00000000
	.align		4
        /*001c*/ 	.word	0xfffffffc


//--------------------- .nv.constant4             --------------------------
	.section	.nv.constant4,"a",@progbits
	.align	8
	.align		8
.nv.constant4:
        /*0000*/ 	.dword	_$_str
	.align		8
        /*0008*/ 	.dword	_$_str_$_2


//--------------------- .text.triton_poi_fused__native_batch_norm_legit_no_training_add_convolution_mul_4 --------------------------
	.section	.text.triton_poi_fused__native_batch_norm_legit_no_training_add_convolution_mul_4,"ax",@progbits
	.align	128
        .global         triton_poi_fused__native_batch_norm_legit_no_training_add_convolution_mul_4
        .type           triton_poi_fused__native_batch_norm_legit_no_training_add_convolution_mul_4,@function
        .size           triton_poi_fused__native_batch_norm_legit_no_training_add_convolution_mul_4,(.L_x_1 - triton_poi_fused__native_batch_norm_legit_no_training_add_convolution_mul_4)
        .other          triton_poi_fused__native_batch_norm_legit_no_training_add_convolution_mul_4,@"STO_CUDA_ENTRY STV_DEFAULT"
triton_poi_fused__native_batch_norm_legit_no_training_add_convolution_mul_4:
.text.triton_poi_fused__native_batch_norm_legit_no_training_add_convolution_mul_4:
[----:B------:R-:W0:Y:S01]  /*0000*/  LDC R1, c[0x0][0x28] ;  /* 0x00000a00ff017b82 */ /* 0x000e220000000800 */
[----:B------:R-:W1:Y:S07]  /*0010*/  S2R R19, SR_TID.X ;  /* 0x0000000000137919 */ /* 0x000e6e0000002100 */
[----:B------:R-:W2:Y:S01]  /*0020*/  LDC.64 R10, c[0x0][0x240] ;  /* 0x00009000ff0a7b82 */ /* 0x000ea20000000a00 */
[----:B------:R-:W-:Y:S01]  /*0030*/  CS2R R16, SRZ ;  /* 0x0000000000107805 */ /* 0x000fe2000001ff00 */
[----:B------:R-:W-:Y:S01]  /*0040*/  ULDC.64 UR4, c[0x0][0x208] ;  /* 0x0000820000047ab9 */ /* 0x000fe20000000a00 */
[----:B------:R-:W3:Y:S05]  /*0050*/  S2R R0, SR_CTAID.X ;  /* 0x0000000000007919 */ /* 0x000eea0000002500 */
[----:B------:R-:W4:Y:S08]  /*0060*/  LDC.64 R24, c[0x0][0x218] ;  /* 0x00008600ff187b82 */ /* 0x000f300000000a00 */
[----:B------:R-:W5:Y:S08]  /*0070*/  LDC.64 R26, c[0x0][0x210] ;  /* 0x00008400ff1a7b82 */ /* 0x000f700000000a00 */
[----:B------:R-:W4:Y:S01]  /*0080*/  LDC.64 R12, c[0x0][0x220] ;  /* 0x00008800ff0c7b82 */ /* 0x000f220000000a00 */
[----:B-1----:R-:W-:-:S07]  /*0090*/  LOP3.LUT R19, R19, 0x7f, RZ, 0xc0, !PT ;  /* 0x0000007f13137812 */ /* 0x002fce00078ec0ff */
[----:B------:R-:W1:Y:S01]  /*00a0*/  LDC.64 R14, c[0x0][0x228] ;  /* 0x00008a00ff0e7b82 */ /* 0x000e620000000a00 */
[----:B---3--:R-:W-:Y:S02]  /*00b0*/  SHF.R.S32.HI R2, RZ, 0x18, R0 ;  /* 0x00000018ff027819 */ /* 0x008fe40000011400 */
[----:B------:R-:W-:Y:S02]  /*00c0*/  LEA R19, R0, R19, 0x7 ;  /* 0x0000001300137211 */ /* 0x000fe400078e38ff */
[----:B------:R-:W-:-:S03]  /*00d0*/  SGXT R0, R2, 0x1 ;  /* 0x000000010200781a */ /* 0x000fc60000000200 */
[----:B------:R-:W3:Y:S01]  /*00e0*/  LDC.64 R6, c[0x0][0x230] ;  /* 0x00008c00ff067b82 */ /* 0x000ee20000000a00 */
[----:B------:R-:W-:Y:S02]  /*00f0*/  ISETP.GE.AND P2, PT, R19, 0x100, PT ;  /* 0x000001001300780c */ /* 0x000fe40003f46270 */
[----:B------:R-:W-:-:S04]  /*0100*/  LEA.HI R0, R0, R19, RZ, 0x4 ;  /* 0x0000001300007211 */ /* 0x000fc800078f20ff */
[----:B------:R-:W-:Y:S01]  /*0110*/  SHF.R.S32.HI R0, RZ, 0x4, R0 ;  /* 0x00000004ff007819 */ /* 0x000fe20000011400 */
[----:B------:R-:W3:Y:S03]  /*0120*/  LDC.64 R4, c[0x0][0x238] ;  /* 0x00008e00ff047b82 */ /* 0x000ee60000000a00 */
[----:B------:R-:W-:-:S04]  /*0130*/  LEA.HI R2, R0, R0, RZ, 0x2 ;  /* 0x0000000000027211 */ /* 0x000fc800078f10ff */
[----:B------:R-:W-:Y:S01]  /*0140*/  LOP3.LUT R23, R2, 0xfffffffc, RZ, 0xc0, !PT ;  /* 0xfffffffc02177812 */ /* 0x000fe200078ec0ff */
[----:B------:R-:W3:Y:S03]  /*0150*/  LDC.64 R8, c[0x0][0x248] ;  /* 0x00009200ff087b82 */ /* 0x000ee60000000a00 */
[----:B------:R-:W-:-:S05]  /*0160*/  IADD3 R23, R0, -R23, RZ ;  /* 0x8000001700177210 */ /* 0x000fca0007ffe0ff */
[C---:B--2---:R-:W-:Y:S01]  /*0170*/  IMAD.WIDE R10, R23.reuse, 0x4, R10 ;  /* 0x00000004170a7825 */ /* 0x044fe200078e020a */
[----:B------:R-:W2:Y:S04]  /*0180*/  LDC.64 R2, c[0x0][0x250] ;  /* 0x00009400ff027b82 */ /* 0x000ea80000000a00 */
[----:B------:R5:W2:Y:S01]  /*0190*/  @!P2 LDG.E.EL R16, desc[UR4][R10.64] ;  /* 0x000000040a10a981 */ /* 0x000aa2000c2e1900 */
[----:B------:R-:W-:Y:S01]  /*01a0*/  HFMA2.MMA R0, -RZ, RZ, 0, 0 ;  /* 0x00000000ff007435 */ /* 0x000fe200000001ff */
[----:B------:R-:W-:Y:S01]  /*01b0*/  CS2R R20, SRZ ;  /* 0x0000000000147805 */ /* 0x000fe2000001ff00 */
[----:B----4-:R-:W-:Y:S01]  /*01c0*/  IMAD.WIDE R24, R23, 0x4, R24 ;  /* 0x0000000417187825 */ /* 0x010fe200078e0218 */
[----:B------:R-:W-:-:S03]  /*01d0*/  MOV R18, RZ ;  /* 0x000000ff00127202 */ /* 0x000fc60000000f00 */
[----:B0-----:R-:W-:-:S04]  /*01e0*/  IMAD.WIDE R12, R19, 0x4, R12 ;  /* 0x00000004130c7825 */ /* 0x001fc800078e020c */
[C---:B-----5:R-:W-:Y:S01]  /*01f0*/  IMAD.WIDE R10, R19.reuse, 0x4, R26 ;  /* 0x00000004130a7825 */ /* 0x060fe200078e021a */
[----:B------:R-:W-:Y:S01]  /*0200*/  HFMA2.MMA R27, -RZ, RZ, 0, 0 ;  /* 0x00000000ff1b7435 */ /* 0x000fe200000001ff */
[----:B------:R-:W4:Y:S04]  /*0210*/  @!P2 LDG.E.EL R0, desc[UR4][R24.64] ;  /* 0x000000041800a981 */ /* 0x000f28000c2e1900 */
[----:B------:R-:W4:Y:S01]  /*0220*/  @!P2 LDG.E R21, desc[UR4][R10.64] ;  /* 0x000000040a15a981 */ /* 0x000f22000c1e1900 */
[----:B-1----:R-:W-:-:S03]  /*0230*/  IMAD.WIDE R14, R19, 0x4, R14 ;  /* 0x00000004130e7825 */ /* 0x002fc600078e020e */
[----:B------:R-:W5:Y:S01]  /*0240*/  @!P2 LDG.E R17, desc[UR4][R12.64] ;  /* 0x000000040c11a981 */ /* 0x000f62000c1e1900 */
[----:B---3--:R-:W-:-:S03]  /*0250*/  IMAD.WIDE R6, R23, 0x4, R6 ;  /* 0x0000000417067825 */ /* 0x008fc600078e0206 */
[----:B------:R-:W3:Y:S01]  /*0260*/  @!P2 LDG.E R18, desc[UR4][R14.64] ;  /* 0x000000040e12a981 */ /* 0x000ee2000c1e1900 */
[----:B------:R-:W-:-:S03]  /*0270*/  IMAD.WIDE R28, R23, 0x4, R4 ;  /* 0x00000004171c7825 */ /* 0x000fc600078e0204 */
[----:B------:R0:W3:Y:S01]  /*0280*/  @!P2 LDG.E.EL R27, desc[UR4][R6.64] ;  /* 0x00000004061ba981 */ /* 0x0000e2000c2e1900 */
[C---:B------:R-:W-:Y:S01]  /*0290*/  IMAD.WIDE R8, R23.reuse, 0x4, R8 ;  /* 0x0000000417087825 */ /* 0x040fe200078e0208 */
[----:B------:R-:W-:Y:S02]  /*02a0*/  CS2R R4, SRZ ;  /* 0x0000000000047805 */ /* 0x000fe4000001ff00 */
[----:B------:R-:W3:Y:S01]  /*02b0*/  @!P2 LDG.E.EL R20, desc[UR4][R28.64] ;  /* 0x000000041c14a981 */ /* 0x000ee2000c2e1900 */
[----:B--2---:R-:W-:Y:S02]  /*02c0*/  IMAD.WIDE R22, R23, 0x4, R2 ;  /* 0x0000000417167825 */ /* 0x004fe400078e0202 */
[----:B------:R-:W1:Y:S01]  /*02d0*/  LDC.64 R2, c[0x0][0x258] ;  /* 0x00009600ff027b82 */ /* 0x000e620000000a00 */
[----:B------:R-:W2:Y:S04]  /*02e0*/  @!P2 LDG.E.EL R4, desc[UR4][R8.64] ;  /* 0x000000040804a981 */ /* 0x000ea8000c2e1900 */
[----:B------:R-:W2:Y:S01]  /*02f0*/  @!P2 LDG.E.EL R5, desc[UR4][R22.64] ;  /* 0x000000041605a981 */ /* 0x000ea2000c2e1900 */
[----:B0-----:R-:W-:Y:S01]  /*0300*/  MOV R7, 0x3e800000 ;  /* 0x3e80000000077802 */ /* 0x001fe20000000f00 */
[----:B-1----:R-:W-:-:S04]  /*0310*/  IMAD.WIDE R2, R19, 0x4, R2 ;  /* 0x0000000413027825 */ /* 0x002fc800078e0202 */
[----:B------:R-:W-:-:S04]  /*0320*/  FADD R16, R16, 9.9999997473787516356e-06 ;  /* 0x3727c5ac10107421 */ /* 0x000fc80000000000 */
[----:B------:R-:W0:Y:S01]  /*0330*/  MUFU.SQRT R12, R16 ;  /* 0x00000010000c7308 */ /* 0x000e220000002000 */
[----:B----4-:R-:W-:Y:S01]  /*0340*/  FADD R0, R0, R21 ;  /* 0x0000001500007221 */ /* 0x010fe20000000000 */
[C---:B0-----:R-:W-:Y:S02]  /*0350*/  FSETP.GT.AND P0, PT, R12.reuse, 8.50705917302346158658e+37, PT ;  /* 0x7e8000000c00780b */ /* 0x041fe40003f04000 */
[----:B------:R-:W-:Y:S01]  /*0360*/  FSETP.GEU.AND P1, PT, R12, 1.175494350822287508e-38, PT ;  /* 0x008000000c00780b */ /* 0x000fe20003f2e000 */
[----:B-----5:R-:W-:Y:S01]  /*0370*/  FADD R17, R0, R17 ;  /* 0x0000001100117221 */ /* 0x020fe20000000000 */
[----:B------:R-:W-:-:S04]  /*0380*/  FSEL R7, R7, 1, P0 ;  /* 0x3f80000007077808 */ /* 0x000fc80000000000 */
[----:B------:R0:W-:Y:S01]  /*0390*/  @!P2 STG.E desc[UR4][R10.64], R17 ;  /* 0x000000110a00a986 */ /* 0x0001e2000c101904 */
[----:B---3--:R-:W-:-:S04]  /*03a0*/  FFMA R27, R17, R27, R18 ;  /* 0x0000001b111b7223 */ /* 0x008fc80000000012 */
[----:B------:R-:W-:Y:S01]  /*03b0*/  @P0 FMUL R12, R12, 0.25 ;  /* 0x3e8000000c0c0820 */ /* 0x000fe20000400000 */
[----:B------:R-:W-:Y:S01]  /*03c0*/  FADD R20, R27, -R20 ;  /* 0x800000141b147221 */ /* 0x000fe20000000000 */
[----:B------:R-:W-:Y:S02]  /*03d0*/  @!P1 FMUL R7, R7, 16777216 ;  /* 0x4b80000007079820 */ /* 0x000fe40000400000 */
[----:B------:R-:W-:-:S06]  /*03e0*/  @!P1 FMUL R12, R12, 16777216 ;  /* 0x4b8000000c0c9820 */ /* 0x000fcc0000400000 */
[----:B------:R-:W1:Y:S02]  /*03f0*/  MUFU.RCP R12, R12 ;  /* 0x0000000c000c7308 */ /* 0x000e640000001000 */
[----:B-1----:R-:W-:-:S04]  /*0400*/  FMUL R7, R12, R7 ;  /* 0x000000070c077220 */ /* 0x002fc80000400000 */
[----:B------:R-:W-:-:S04]  /*0410*/  FMUL R20, R20, R7 ;  /* 0x0000000714147220 */ /* 0x000fc80000400000 */
[----:B--2---:R-:W-:Y:S01]  /*0420*/  FFMA R5, R20, R4, R5 ;  /* 0x0000000414057223 */ /* 0x004fe20000000005 */
[----:B0-----:R-:W-:Y:S06]  /*0430*/  @P2 EXIT ;  /* 0x000000000000294d */ /* 0x001fec0003800000 */
[----:B------:R-:W-:Y:S01]  /*0440*/  STG.E desc[UR4][R2.64], R5 ;  /* 0x0000000502007986 */ /* 0x000fe2000c101904 */
[----:B------:R-:W-:Y:S05]  /*0450*/  EXIT ;  /* 0x000000000000794d */ /* 0x000fea0003800000 */
.L_x_0:
[----:B------:R-:W-:-:S00]  /*0460*/  BRA `(.L_x_0) ;  /* 0xfffffffc00fc7947 */ /* 0x000fc0000383ffff */
[----:B------:R-:W-:-:S00]  /*0470*/  NOP ;  /* 0x0000000000007918 */ /* 0x000fc00000000000 */
        /* <DEDUP_REMOVED lines=8> */
.L_x_1:


//--------------------- .nv.global.init           --------------------------
	.section	.nv.global.init,"aw",@progbits
.nv.global.init:
	.type		_$_str,@object
	.size		_$_str,(_$_str_$_2 - _$_str)
_$_str:
        /*0000*/ 	.byte	0x5f, 0x5f, 0x43, 0x55, 0x44, 0x41, 0x5f, 0x46, 0x54, 0x5a, 0x00
	.type		_$_str_$_2,@object
	.size		_$_str_$_2,(.L_1 - _$_str_$_2)
_$_str_$_2:
        /*000b*/ 	.byte	0x5f, 0x5f, 0x43, 0x55, 0x44, 0x41, 0x5f, 0x50, 0x52, 0x45, 0x43, 0x5f, 0x53, 0x51, 0x52, 0x54
        /*001b*/ 	.byte	0x00
.L_1:


//--------------------- .nv.constant0.triton_poi_fused__native_batch_norm_legit_no_training_add_convolution_mul_4 --------------------------
	.section	.nv.constant0.triton_poi_fused__native_batch_norm_legit_no_training_add_convolution_mul_4,"a",@progbits
	.sectionflags	@""
	.align	4
.nv.constant0.triton_poi_fused__native_batch_norm_legit_no_training_add_convolution_mul_4:
	.zero		612
